//
// Generated by NVIDIA NVVM Compiler
//
// Compiler Build ID: CL-36424714
// Cuda compilation tools, release 13.0, V13.0.88
// Based on NVVM 20.0.0
//

.version 9.0
.target sm_100
.address_size 64

	// .globl	_Z10helloworldv
.extern .func  (.param .b32 func_retval0) vprintf
(
	.param .b64 vprintf_param_0,
	.param .b64 vprintf_param_1
)
;
.global .align 1 .b8 $str[76] = {72, 111, 108, 97, 32, 77, 117, 110, 100, 111, 46, 46, 33, 32, 83, 111, 121, 32, 101, 108, 32, 104, 105, 108, 111, 32, 99, 111, 110, 32, 105, 100, 32, 98, 108, 111, 113, 117, 101, 58, 32, 123, 37, 100, 32, 37, 100, 125, 44, 32, 105, 100, 32, 100, 101, 32, 104, 105, 108, 111, 58, 32, 123, 32, 37, 100, 32, 37, 100, 32, 37, 100, 32, 125, 10};

.visible .entry _Z10helloworldv()
{
	.local .align 8 .b8 	__local_depot0[24];
	.reg .b64 	%SP;
	.reg .b64 	%SPL;
	.reg .b32 	%r<8>;
	.reg .b64 	%rd<5>;

	mov.u64 	%SPL, __local_depot0;
	cvta.local.u64 	%SP, %SPL;
	add.u64 	%rd1, %SP, 0;
	add.u64 	%rd2, %SPL, 0;
	mov.u32 	%r1, %ctaid.x;
	mov.u32 	%r2, %ctaid.y;
	mov.u32 	%r3, %tid.x;
	mov.u32 	%r4, %tid.y;
	mov.u32 	%r5, %tid.z;
	st.local.v2.u32 	[%rd2], {%r1, %r2};
	st.local.v2.u32 	[%rd2+8], {%r3, %r4};
	st.local.u32 	[%rd2+16], %r5;
	mov.u64 	%rd3, $str;
	cvta.global.u64 	%rd4, %rd3;
	{ // callseq 0, 0
	.param .b64 param0;
	st.param.b64 	[param0], %rd4;
	.param .b64 param1;
	st.param.b64 	[param1], %rd1;
	.param .b32 retval0;
	call.uni (retval0), 
	vprintf, 
	(
	param0, 
	param1
	);
	ld.param.b32 	%r6, [retval0];
	} // callseq 0
	ret;

}


// ===== COMPILED SASS (sm_100) =====

	.target	sm_100

	.elftype	@"ET_EXEC"


//--------------------- .note.nv.tkinfo           --------------------------
	.section	.note.nv.tkinfo,"",@"SHT_NOTE"
	.sectionflags	@"SHF_NOTE_NV_TKINFO"
	.tkinfo
        /*0018*/ 	.word	0x00000002
        /*0030*/ 	.string	""
        /*0030*/ 	.string	"ptxas"
        /*0030*/ 	.string	"Cuda compilation tools, release 13.0, V13.0.88"
        /*0030*/ 	.string	"Build cuda_13.0.r13.0/compiler.36424714_0"
        /*0030*/ 	.string	"-arch sm_100 -m 64 "



//--------------------- .note.nv.cuinfo           --------------------------
	.section	.note.nv.cuinfo,"",@"SHT_NOTE"
	.sectionflags	@"SHF_NOTE_NV_CUINFO"
        /*0018*/ 	.short	0x0002
        /*001a*/ 	.short	0x0064
        /*001c*/ 	.short	0x0082
	.zero		2


//--------------------- .nv.info                  --------------------------
	.section	.nv.info,"",@"SHT_CUDA_INFO"
	.align	4


	//----- nvinfo : EIATTR_REGCOUNT
	.align		4
        /*0000*/ 	.byte	0x04, 0x2f
        /*0002*/ 	.short	(.L_2 - .L_1)
	.align		4
.L_1:
        /*0004*/ 	.word	index@(_Z10helloworldv)
        /*0008*/ 	.word	0x00000018


	//----- nvinfo : EIATTR_FRAME_SIZE
	.align		4
.L_2:
        /*000c*/ 	.byte	0x04, 0x11
        /*000e*/ 	.short	(.L_4 - .L_3)
	.align		4
.L_3:
        /*0010*/ 	.word	index@(_Z10helloworldv)
        /*0014*/ 	.word	0x00000018


	//----- nvinfo : EIATTR_MIN_STACK_SIZE
	.align		4
.L_4:
        /*0018*/ 	.byte	0x04, 0x12
        /*001a*/ 	.short	(.L_6 - .L_5)
	.align		4
.L_5:
        /*001c*/ 	.word	index@(_Z10helloworldv)
        /*0020*/ 	.word	0x00000018
.L_6:


//--------------------- .nv.compat                --------------------------
	.section	.nv.compat,"",@"SHT_CUDA_COMPAT_INFO"
	.align	4
        /*0000*/ 	.byte	0x02, 0x09, 0x00, 0x00, 0x02, 0x02, 0x01, 0x00, 0x02, 0x05, 0x05, 0x00, 0x03, 0x07, 0x01, 0x01
        /*0010*/ 	.byte	0x02, 0x03, 0x00, 0x00, 0x02, 0x06, 0x01, 0x00, 0x04, 0x0b, 0x08, 0x00, 0x09, 0x00, 0x00, 0x00
        /*0020*/ 	.byte	0x00, 0x00, 0x00, 0x00


//--------------------- .nv.info._Z10helloworldv  --------------------------
	.section	.nv.info._Z10helloworldv,"",@"SHT_CUDA_INFO"
	.sectionflags	@""
	.align	4


	//----- nvinfo : EIATTR_CUDA_API_VERSION
	.align		4
        /*0000*/ 	.byte	0x04, 0x37
        /*0002*/ 	.short	(.L_8 - .L_7)
.L_7:
        /*0004*/ 	.word	0x00000082


	//----- nvinfo : EIATTR_SPARSE_MMA_MASK
	.align		4
.L_8:
        /*0008*/ 	.byte	0x03, 0x50
        /*000a*/ 	.short	0x0000


	//----- nvinfo : EIATTR_MAXREG_COUNT
	.align		4
        /*000c*/ 	.byte	0x03, 0x1b
        /*000e*/ 	.short	0x00ff


	//----- nvinfo : EIATTR_EXTERNS
	.align		4
        /*0010*/ 	.byte	0x04, 0x0f
        /*0012*/ 	.short	(.L_10 - .L_9)


	//   ....[0]....
	.align		4
.L_9:
        /*0014*/ 	.word	index@(vprintf)


	//----- nvinfo : EIATTR_MERCURY_ISA_VERSION
	.align		4
.L_10:
        /*0018*/ 	.byte	0x03, 0x5f
        /*001a*/ 	.short	0x0101


	//----- nvinfo : EIATTR_VRC_CTA_INIT_COUNT
	.align		4
        /*001c*/ 	.byte	0x02, 0x4a
	.zero		1
	.zero		1


	//----- nvinfo : EIATTR_SYSCALL_OFFSETS
	.align		4
        /*0020*/ 	.byte	0x04, 0x46
        /*0022*/ 	.short	(.L_12 - .L_11)


	//   ....[0]....
.L_11:
        /*0024*/ 	.word	0x00000140


	//----- nvinfo : EIATTR_EXIT_INSTR_OFFSETS
	.align		4
.L_12:
        /*0028*/ 	.byte	0x04, 0x1c
        /*002a*/ 	.short	(.L_14 - .L_13)


	//   ....[0]....
.L_13:
        /*002c*/ 	.word	0x00000150


	//----- nvinfo : EIATTR_SW_WAR
	.align		4
.L_14:
        /*0030*/ 	.byte	0x04, 0x36
        /*0032*/ 	.short	(.L_16 - .L_15)
.L_15:
        /*0034*/ 	.word	0x00000008
.L_16:


//--------------------- .nv.callgraph             --------------------------
	.section	.nv.callgraph,"",@"SHT_CUDA_CALLGRAPH"
	.align	4
	.sectionentsize	8
	.align		4
        /*0000*/ 	.word	0x00000000
	.align		4
        /*0004*/ 	.word	0xffffffff
	.align		4
        /*0008*/ 	.word	index@(_Z10helloworldv)
	.align		4
        /*000c*/ 	.word	index@(vprintf)
	.align		4
        /*0010*/ 	.word	0x00000000
	.align		4
        /*0014*/ 	.word	0xfffffffe
	.align		4
        /*0018*/ 	.word	0x00000000
	.align		4
        /*001c*/ 	.word	0xfffffffd
	.align		4
        /*0020*/ 	.word	0x00000000
	.align		4
        /*0024*/ 	.word	0xfffffffc


//--------------------- .nv.constant4             --------------------------
	.section	.nv.constant4,"a",@progbits
	.align	8
	.align		8
.nv.constant4:
        /*0000*/ 	.dword	vprintf
	.align		8
        /*0008*/ 	.dword	$str


//--------------------- .text._Z10helloworldv     --------------------------
	.section	.text._Z10helloworldv,"ax",@progbits
	.align	128
        .global         _Z10helloworldv
        .type           _Z10helloworldv,@function
        .size           _Z10helloworldv,(.L_x_2 - _Z10helloworldv)
        .other          _Z10helloworldv,@"STO_CUDA_ENTRY STV_DEFAULT"
_Z10helloworldv:
.text._Z10helloworldv:
[----:B------:R-:W0:Y:S01]  /*0000*/  LDC R1, c[0x0][0x37c] ;  /* 0x0000df00ff017b82 */ /* 0x000e220000000800 */
[----:B------:R-:W1:Y:S01]  /*0010*/  S2R R8, SR_CTAID.X ;  /* 0x0000000000087919 */ /* 0x000e620000002500 */
[----:B0-----:R-:W-:Y:S01]  /*0020*/  VIADD R1, R1, 0xffffffe8 ;  /* 0xffffffe801017836 */ /* 0x001fe20000000000 */
[----:B------:R-:W-:Y:S01]  /*0030*/  MOV R0, 0x0 ;  /* 0x0000000000007802 */ /* 0x000fe20000000f00 */
[----:B------:R-:W0:Y:S01]  /*0040*/  LDCU UR4, c[0x0][0x2f8] ;  /* 0x00005f00ff0477ac */ /* 0x000e220008000800 */
[----:B------:R-:W1:Y:S03]  /*0050*/  S2R R9, SR_CTAID.Y ;  /* 0x0000000000097919 */ /* 0x000e660000002600 */
[----:B------:R2:W3:Y:S01]  /*0060*/  LDC.64 R2, c[0x4][R0] ;  /* 0x0100000000027b82 */ /* 0x0004e20000000a00 */
[----:B------:R-:W4:Y:S01]  /*0070*/  LDCU.64 UR6, c[0x4][0x8] ;  /* 0x01000100ff0677ac */ /* 0x000f220008000a00 */
[----:B------:R-:W5:Y:S01]  /*0080*/  S2R R10, SR_TID.X ;  /* 0x00000000000a7919 */ /* 0x000f620000002100 */
[----:B------:R-:W2:Y:S01]  /*0090*/  LDCU UR5, c[0x0][0x2fc] ;  /* 0x00005f80ff0577ac */ /* 0x000ea20008000800 */
[----:B------:R-:W5:Y:S01]  /*00a0*/  S2R R11, SR_TID.Y ;  /* 0x00000000000b7919 */ /* 0x000f620000002200 */
[----:B------:R-:W5:Y:S01]  /*00b0*/  S2R R12, SR_TID.Z ;  /* 0x00000000000c7919 */ /* 0x000f620000002300 */
[----:B0-----:R-:W-:Y:S01]  /*00c0*/  IADD3 R6, P0, PT, R1, UR4, RZ ;  /* 0x0000000401067c10 */ /* 0x001fe2000ff1e0ff */
[----:B----4-:R-:W-:Y:S01]  /*00d0*/  IMAD.U32 R4, RZ, RZ, UR6 ;  /* 0x00000006ff047e24 */ /* 0x010fe2000f8e00ff */
[----:B------:R-:W-:-:S03]  /*00e0*/  MOV R5, UR7 ;  /* 0x0000000700057c02 */ /* 0x000fc60008000f00 */
[----:B--2---:R-:W-:Y:S01]  /*00f0*/  IMAD.X R7, RZ, RZ, UR5, P0 ;  /* 0x00000005ff077e24 */ /* 0x004fe200080e06ff */
[----:B-1----:R0:W-:Y:S04]  /*0100*/  STL.64 [R1], R8 ;  /* 0x0000000801007387 */ /* 0x0021e80000100a00 */
[----:B-----5:R0:W-:Y:S04]  /*0110*/  STL.64 [R1+0x8], R10 ;  /* 0x0000080a01007387 */ /* 0x0201e80000100a00 */
[----:B------:R0:W-:Y:S02]  /*0120*/  STL [R1+0x10], R12 ;  /* 0x0000100c01007387 */ /* 0x0001e40000100800 */
[----:B------:R-:W-:-:S07]  /*0130*/  LEPC R20, `(.L_x_0) ;  /* 0x000000001014794e */ /* 0x000fce0000000000 */
[----:B0--3--:R-:W-:Y:S05]  /*0140*/  CALL.ABS.NOINC R2 ;  /* 0x0000000002007343 */ /* 0x009fea0003c00000 */
.L_x_0:
[----:B------:R-:W-:Y:S05]  /*0150*/  EXIT ;  /* 0x000000000000794d */ /* 0x000fea0003800000 */
.L_x_1:
[----:B------:R-:W-:-:S00]  /*0160*/  BRA `(.L_x_1) ;  /* 0xfffffffc00fc7947 */ /* 0x000fc0000383ffff */
[----:B------:R-:W-:-:S00]  /*0170*/  NOP ;  /* 0x0000000000007918 */ /* 0x000fc00000000000 */
        /* <DEDUP_REMOVED lines=8> */
.L_x_2:


//--------------------- .nv.global.init           --------------------------
	.section	.nv.global.init,"aw",@progbits
.nv.global.init:
	.type		$str,@object
	.size		$str,(.L_0 - $str)
$str:
        /*0000*/ 	.byte	0x48, 0x6f, 0x6c, 0x61, 0x20, 0x4d, 0x75, 0x6e, 0x64, 0x6f, 0x2e, 0x2e, 0x21, 0x20, 0x53, 0x6f
        /*0010*/ 	.byte	0x79, 0x20, 0x65, 0x6c, 0x20, 0x68, 0x69, 0x6c, 0x6f, 0x20, 0x63, 0x6f, 0x6e, 0x20, 0x69, 0x64
        /*0020*/ 	.byte	0x20, 0x62, 0x6c, 0x6f, 0x71, 0x75, 0x65, 0x3a, 0x20, 0x7b, 0x25, 0x64, 0x20, 0x25, 0x64, 0x7d
        /*0030*/ 	.byte	0x2c, 0x20, 0x69, 0x64, 0x20, 0x64, 0x65, 0x20, 0x68, 0x69, 0x6c, 0x6f, 0x3a, 0x20, 0x7b, 0x20
        /*0040*/ 	.byte	0x25, 0x64, 0x20, 0x25, 0x64, 0x20, 0x25, 0x64, 0x20, 0x7d, 0x0a, 0x00
.L_0:


//--------------------- .nv.shared.reserved.0     --------------------------
	.section	.nv.shared.reserved.0,"aw",@nobits
	.weak		__nv_reservedSMEM_offset_0_alias
	.size		__nv_reservedSMEM_offset_0_alias, 0, 64
	.other		__nv_reservedSMEM_offset_0_alias,@"STO_CUDA_RESERVED_SHARED STV_DEFAULT"
__nv_reservedSMEM_offset_0_alias:
	.zero		0
	.zero		64


//--------------------- .nv.constant0._Z10helloworldv --------------------------
	.section	.nv.constant0._Z10helloworldv,"a",@progbits
	.sectionflags	@""
	.align	4
.nv.constant0._Z10helloworldv:
	.zero		896


//--------------------- SYMBOLS --------------------------

	.type		.nv.reservedSmem.offset0,@object
	.size		.nv.reservedSmem.offset0,0x4
	.type		vprintf,@function
